	.headerflags	@"EF_CUDA_TEXMODE_UNIFIED EF_CUDA_64BIT_ADDRESS EF_CUDA_ACCELERATORS EF_CUDA_SM90 EF_CUDA_VIRTUAL_SM(EF_CUDA_SM90)"
	.elftype	@"ET_EXEC"


//--------------------- .nv.info                  --------------------------
	.section	.nv.info,"",@"SHT_CUDA_INFO"
	.align	4


	//----- nvinfo : EIATTR_REGCOUNT
	.align		4
        /*0000*/ 	.byte	0x04, 0x2f
        /*0002*/ 	.short	(.L_1 - .L_0)
	.align		4
.L_0:
        /*0004*/ 	.word	index@(triton_poi_fused__softmax_9)
        /*0008*/ 	.word	0x0000000c


	//----- nvinfo : EIATTR_MIN_STACK_SIZE
	.align		4
.L_1:
        /*000c*/ 	.byte	0x04, 0x12
        /*000e*/ 	.short	(.L_3 - .L_2)
	.align		4
.L_2:
        /*0010*/ 	.word	index@(triton_poi_fused__softmax_9)
        /*0014*/ 	.word	0x00000000


	//----- nvinfo : EIATTR_FRAME_SIZE
	.align		4
.L_3:
        /*0018*/ 	.byte	0x04, 0x11
        /*001a*/ 	.short	(.L_5 - .L_4)
	.align		4
.L_4:
        /*001c*/ 	.word	index@(triton_poi_fused__softmax_9)
        /*0020*/ 	.word	0x00000000


	//----- nvinfo : EIATTR_MIN_STACK_SIZE
	.align		4
.L_5:
        /*0024*/ 	.byte	0x04, 0x12
        /*0026*/ 	.short	(.L_7 - .L_6)
	.align		4
.L_6:
        /*0028*/ 	.word	index@(triton_poi_fused__softmax_9)
        /*002c*/ 	.word	0x00000000
.L_7:


//--------------------- .nv.info.triton_poi_fused__softmax_9 --------------------------
	.section	.nv.info.triton_poi_fused__softmax_9,"",@"SHT_CUDA_INFO"
	.sectionflags	@""
	.align	4


	//----- nvinfo : EIATTR_CUDA_API_VERSION
	.align		4
        /*0000*/ 	.byte	0x04, 0x37
        /*0002*/ 	.short	(.L_9 - .L_8)
.L_8:
        /*0004*/ 	.word	0x0000007c


	//----- nvinfo : EIATTR_KPARAM_INFO
	.align		4
.L_9:
        /*0008*/ 	.byte	0x04, 0x17
        /*000a*/ 	.short	(.L_11 - .L_10)
.L_10:
        /*000c*/ 	.word	0x00000000
        /*0010*/ 	.short	0x0002
        /*0012*/ 	.short	0x0010
        /*0014*/ 	.byte	0x00, 0xf0, 0x11, 0x00


	//----- nvinfo : EIATTR_KPARAM_INFO
	.align		4
.L_11:
        /*0018*/ 	.byte	0x04, 0x17
        /*001a*/ 	.short	(.L_13 - .L_12)
.L_12:
        /*001c*/ 	.word	0x00000000
        /*0020*/ 	.short	0x0001
        /*0022*/ 	.short	0x0008
        /*0024*/ 	.byte	0x00, 0xf4, 0x21, 0x00


	//----- nvinfo : EIATTR_KPARAM_INFO
	.align		4
.L_13:
        /*0028*/ 	.byte	0x04, 0x17
        /*002a*/ 	.short	(.L_15 - .L_14)
.L_14:
        /*002c*/ 	.word	0x00000000
        /*0030*/ 	.short	0x0000
        /*0032*/ 	.short	0x0000
        /*0034*/ 	.byte	0x00, 0xf4, 0x21, 0x00


	//----- nvinfo : EIATTR_SPARSE_MMA_MASK
	.align		4
.L_15:
        /*0038*/ 	.byte	0x03, 0x50
        /*003a*/ 	.short	0x0000


	//----- nvinfo : EIATTR_MAXREG_COUNT
	.align		4
        /*003c*/ 	.byte	0x03, 0x1b
        /*003e*/ 	.short	0x00ff


	//----- nvinfo : EIATTR_EXIT_INSTR_OFFSETS
	.align		4
        /*0040*/ 	.byte	0x04, 0x1c
        /*0042*/ 	.short	(.L_17 - .L_16)


	//   ....[0]....
.L_16:
        /*0044*/ 	.word	0x00000250


	//----- nvinfo : EIATTR_REQNTID
	.align		4
.L_17:
        /*0048*/ 	.byte	0x04, 0x10
        /*004a*/ 	.short	(.L_19 - .L_18)
.L_18:
        /*004c*/ 	.word	0x00000080
        /*0050*/ 	.word	0x00000001
        /*0054*/ 	.word	0x00000001


	//----- nvinfo : EIATTR_CBANK_PARAM_SIZE
	.align		4
.L_19:
        /*0058*/ 	.byte	0x03, 0x19
        /*005a*/ 	.short	0x0014


	//----- nvinfo : EIATTR_PARAM_CBANK
	.align		4
        /*005c*/ 	.byte	0x04, 0x0a
        /*005e*/ 	.short	(.L_21 - .L_20)
	.align		4
.L_20:
        /*0060*/ 	.word	index@(.nv.constant0.triton_poi_fused__softmax_9)
        /*0064*/ 	.short	0x0210
        /*0066*/ 	.short	0x0014


	//----- nvinfo : EIATTR_SW_WAR
	.align		4
.L_21:
        /*0068*/ 	.byte	0x04, 0x36
        /*006a*/ 	.short	(.L_23 - .L_22)
.L_22:
        /*006c*/ 	.word	0x00000008
.L_23:


//--------------------- .nv.callgraph             --------------------------
	.section	.nv.callgraph,"",@"SHT_CUDA_CALLGRAPH"
	.align	4
	.sectionentsize	8
	.align		4
        /*0000*/ 	.word	0x00000000
	.align		4
        /*0004*/ 	.word	0xffffffff
	.align		4
        /*0008*/ 	.word	0x00000000
	.align		4
        /*000c*/ 	.word	0xfffffffe
	.align		4
        /*0010*/ 	.word	0x00000000
	.align		4
        /*0014*/ 	.word	0xfffffffd
	.align		4
        /*0018*/ 	.word	0x00000000
	.align		4
        /*001c*/ 	.word	0xfffffffc


//--------------------- .text.triton_poi_fused__softmax_9 --------------------------
	.section	.text.triton_poi_fused__softmax_9,"ax",@progbits
	.align	128
        .global         triton_poi_fused__softmax_9
        .type           triton_poi_fused__softmax_9,@function
        .size           triton_poi_fused__softmax_9,(.L_x_1 - triton_poi_fused__softmax_9)
        .other          triton_poi_fused__softmax_9,@"STO_CUDA_ENTRY STV_DEFAULT"
triton_poi_fused__softmax_9:
.text.triton_poi_fused__softmax_9:
[----:B------:R-:W-:Y:S01]  /*0000*/  LDC R1, c[0x0][0x28] ;  /* 0x00000a00ff017b82 */ /* 0x000fe20000000800 */
[----:B------:R-:W1:Y:S07]  /*0010*/  S2R R0, SR_TID.X ;  /* 0x0000000000007919 */ /* 0x000e6e0000002100 */
[----:B------:R-:W2:Y:S01]  /*0020*/  LDC.64 R2, c[0x0][0x210] ;  /* 0x00008400ff027b82 */ /* 0x000ea20000000a00 */
[----:B------:R-:W-:Y:S01]  /*0030*/  ULDC.64 UR4, c[0x0][0x208] ;  /* 0x0000820000047ab9 */ /* 0x000fe20000000a00 */
[----:B------:R-:W3:Y:S01]  /*0040*/  S2R R7, SR_CTAID.X ;  /* 0x0000000000077919 */ /* 0x000ee20000002500 */
[----:B-1----:R-:W-:-:S02]  /*0050*/  LOP3.LUT R0, R0, 0x7f, RZ, 0xc0, !PT ;  /* 0x0000007f00007812 */ /* 0x002fc400078ec0ff */
[----:B---3--:R-:W-:-:S03]  /*0060*/  SHF.R.S32.HI R4, RZ, 0x18, R7 ;  /* 0x00000018ff047819 */ /* 0x008fc60000011407 */
[----:B------:R-:W-:Y:S01]  /*0070*/  IMAD R7, R7, 0x80, R0 ;  /* 0x0000008007077824 */ /* 0x000fe200078e0200 */
[----:B------:R-:W-:-:S04]  /*0080*/  SGXT R0, R4, 0x1 ;  /* 0x000000010400781a */ /* 0x000fc80000000200 */
[----:B------:R-:W-:-:S04]  /*0090*/  LEA.HI R0, R0, R7, RZ, 0xb ;  /* 0x0000000700007211 */ /* 0x000fc800078f58ff */
[----:B------:R-:W-:-:S05]  /*00a0*/  LOP3.LUT R0, R0, 0xfffff800, RZ, 0xc0, !PT ;  /* 0xfffff80000007812 */ /* 0x000fca00078ec0ff */
[----:B------:R-:W-:-:S04]  /*00b0*/  IMAD.IADD R5, R7, 0x1, -R0 ;  /* 0x0000000107057824 */ /* 0x000fc800078e0a00 */
[----:B--2---:R-:W-:-:S05]  /*00c0*/  IMAD.WIDE R4, R5, 0x4, R2 ;  /* 0x0000000405047825 */ /* 0x004fca00078e0202 */
[----:B------:R-:W2:Y:S04]  /*00d0*/  LDG.E.EL R9, desc[UR4][R4.64] ;  /* 0x0000000404097981 */ /* 0x000ea8000c2e1900 */
[----:B------:R-:W3:Y:S04]  /*00e0*/  LDG.E.EL R0, desc[UR4][R4.64+0x2000] ;  /* 0x0020000404007981 */ /* 0x000ee8000c2e1900 */
[----:B------:R-:W4:Y:S04]  /*00f0*/  LDG.E.EL R6, desc[UR4][R4.64+0x4000] ;  /* 0x0040000404067981 */ /* 0x000f28000c2e1900 */
[----:B------:R-:W5:Y:S01]  /*0100*/  LDG.E.EL R8, desc[UR4][R4.64+0x6000] ;  /* 0x0060000404087981 */ /* 0x000f62000c2e1900 */
[----:B------:R-:W-:-:S06]  /*0110*/  IMAD.WIDE R2, R7, 0x4, R2 ;  /* 0x0000000407027825 */ /* 0x000fcc00078e0202 */
[----:B------:R-:W5:Y:S01]  /*0120*/  LDG.E R2, desc[UR4][R2.64] ;  /* 0x0000000402027981 */ /* 0x000f62000c1e1900 */
[C---:B--2---:R-:W-:Y:S02]  /*0130*/  FSETP.NAN.AND P1, PT, R9.reuse, R9, PT ;  /* 0x000000090900720b */ /* 0x044fe40003f28000 */
[----:B---3--:R-:W-:-:S11]  /*0140*/  FSETP.GT.AND P0, PT, R9, R0, PT ;  /* 0x000000000900720b */ /* 0x008fd60003f04000 */
[----:B------:R-:W-:-:S04]  /*0150*/  @!P1 FSEL R9, R9, R0, P0 ;  /* 0x0000000009099208 */ /* 0x000fc80000000000 */
[C---:B----4-:R-:W-:Y:S02]  /*0160*/  FSETP.GT.AND P0, PT, R9.reuse, R6, PT ;  /* 0x000000060900720b */ /* 0x050fe40003f04000 */
[----:B------:R-:W-:-:S11]  /*0170*/  FSETP.NAN.AND P1, PT, R9, R9, PT ;  /* 0x000000090900720b */ /* 0x000fd60003f28000 */
[----:B------:R-:W-:-:S04]  /*0180*/  @!P0 FSEL R9, R9, R6, P1 ;  /* 0x0000000609098208 */ /* 0x000fc80000800000 */
[C---:B-----5:R-:W-:Y:S02]  /*0190*/  FSETP.GT.AND P0, PT, R9.reuse, R8, PT ;  /* 0x000000080900720b */ /* 0x060fe40003f04000 */
[----:B------:R-:W-:-:S11]  /*01a0*/  FSETP.NAN.AND P1, PT, R9, R9, PT ;  /* 0x000000090900720b */ /* 0x000fd60003f28000 */
[----:B------:R-:W-:-:S05]  /*01b0*/  @!P0 FSEL R9, R9, R8, P1 ;  /* 0x0000000809098208 */ /* 0x000fca0000800000 */
[----:B------:R-:W-:Y:S02]  /*01c0*/  FADD R9, R2, -R9 ;  /* 0x8000000902097221 */ /* 0x000fe40000000000 */
[----:B------:R-:W1:Y:S02]  /*01d0*/  LDC.64 R2, c[0x0][0x218] ;  /* 0x00008600ff027b82 */ /* 0x000e640000000a00 */
[----:B------:R-:W-:-:S05]  /*01e0*/  FMUL R9, R9, 1.4426950216293334961 ;  /* 0x3fb8aa3b09097820 */ /* 0x000fca0000400000 */
[----:B------:R-:W-:-:S13]  /*01f0*/  FSETP.GEU.AND P0, PT, R9, -126, PT ;  /* 0xc2fc00000900780b */ /* 0x000fda0003f0e000 */
[----:B------:R-:W-:-:S04]  /*0200*/  @!P0 FMUL R9, R9, 0.5 ;  /* 0x3f00000009098820 */ /* 0x000fc80000400000 */
[----:B------:R-:W2:Y:S01]  /*0210*/  MUFU.EX2 R5, R9 ;  /* 0x0000000900057308 */ /* 0x000ea20000000800 */
[----:B-1----:R-:W-:-:S04]  /*0220*/  IMAD.WIDE R2, R7, 0x4, R2 ;  /* 0x0000000407027825 */ /* 0x002fc800078e0202 */
[----:B--2---:R-:W-:-:S05]  /*0230*/  @!P0 FMUL R5, R5, R5 ;  /* 0x0000000505058220 */ /* 0x004fca0000400000 */
[----:B------:R-:W-:Y:S01]  /*0240*/  STG.E desc[UR4][R2.64], R5 ;  /* 0x0000000502007986 */ /* 0x000fe2000c101904 */
[----:B------:R-:W-:Y:S05]  /*0250*/  EXIT ;  /* 0x000000000000794d */ /* 0x000fea0003800000 */
.L_x_0:
[----:B------:R-:W-:-:S00]  /*0260*/  BRA `(.L_x_0) ;  /* 0xfffffffc00fc7947 */ /* 0x000fc0000383ffff */
[----:B------:R-:W-:-:S00]  /*0270*/  NOP ;  /* 0x0000000000007918 */ /* 0x000fc00000000000 */
        /* <DEDUP_REMOVED lines=8> */
.L_x_1:


//--------------------- .nv.constant0.triton_poi_fused__softmax_9 --------------------------
	.section	.nv.constant0.triton_poi_fused__softmax_9,"a",@progbits
	.sectionflags	@""
	.align	4
.nv.constant0.triton_poi_fused__softmax_9:
	.zero		548
